//
// Generated by NVIDIA NVVM Compiler
//
// Compiler Build ID: CL-36424714
// Cuda compilation tools, release 13.0, V13.0.88
// Based on NVVM 20.0.0
//

.version 9.0
.target sm_100
.address_size 64

	// .globl	_Z10fct_ale_a1iPKdS0_PKiPdS3_

.visible .entry _Z10fct_ale_a1iPKdS0_PKiPdS3_(
	.param .u32 _Z10fct_ale_a1iPKdS0_PKiPdS3__param_0,
	.param .u64 .ptr .align 1 _Z10fct_ale_a1iPKdS0_PKiPdS3__param_1,
	.param .u64 .ptr .align 1 _Z10fct_ale_a1iPKdS0_PKiPdS3__param_2,
	.param .u64 .ptr .align 1 _Z10fct_ale_a1iPKdS0_PKiPdS3__param_3,
	.param .u64 .ptr .align 1 _Z10fct_ale_a1iPKdS0_PKiPdS3__param_4,
	.param .u64 .ptr .align 1 _Z10fct_ale_a1iPKdS0_PKiPdS3__param_5
)
{
	.reg .pred 	%p<6>;
	.reg .b32 	%r<34>;
	.reg .b64 	%rd<27>;
	.reg .b64 	%fd<21>;

	ld.param.u32 	%r18, [_Z10fct_ale_a1iPKdS0_PKiPdS3__param_0];
	ld.param.u64 	%rd9, [_Z10fct_ale_a1iPKdS0_PKiPdS3__param_1];
	ld.param.u64 	%rd10, [_Z10fct_ale_a1iPKdS0_PKiPdS3__param_2];
	ld.param.u64 	%rd11, [_Z10fct_ale_a1iPKdS0_PKiPdS3__param_3];
	ld.param.u64 	%rd12, [_Z10fct_ale_a1iPKdS0_PKiPdS3__param_4];
	ld.param.u64 	%rd13, [_Z10fct_ale_a1iPKdS0_PKiPdS3__param_5];
	cvta.to.global.u64 	%rd1, %rd13;
	cvta.to.global.u64 	%rd2, %rd12;
	cvta.to.global.u64 	%rd3, %rd10;
	cvta.to.global.u64 	%rd4, %rd9;
	cvta.to.global.u64 	%rd14, %rd11;
	mov.u32 	%r19, %ctaid.x;
	mul.lo.s32 	%r1, %r18, %r19;
	mov.u32 	%r33, %tid.x;
	mul.wide.u32 	%rd15, %r19, 4;
	add.s64 	%rd16, %rd14, %rd15;
	ld.global.nc.u32 	%r3, [%rd16];
	setp.ge.s32 	%p1, %r33, %r3;
	@%p1 bra 	$L__BB0_7;
	add.s32 	%r20, %r33, 32;
	max.u32 	%r21, %r3, %r20;
	not.b32 	%r22, %r33;
	add.s32 	%r4, %r21, %r22;
	and.b32  	%r23, %r4, 96;
	setp.eq.s32 	%p2, %r23, 96;
	@%p2 bra 	$L__BB0_4;
	shr.u32 	%r24, %r4, 5;
	add.s32 	%r25, %r24, 1;
	and.b32  	%r26, %r25, 3;
	add.s32 	%r30, %r33, %r1;
	neg.s32 	%r29, %r26;
	shl.b32 	%r27, %r25, 5;
	and.b32  	%r28, %r27, 96;
	add.s32 	%r33, %r33, %r28;
$L__BB0_3:
	.pragma "nounroll";
	mul.wide.s32 	%rd17, %r30, 8;
	add.s64 	%rd18, %rd1, %rd17;
	add.s64 	%rd19, %rd2, %rd17;
	add.s64 	%rd20, %rd3, %rd17;
	add.s64 	%rd21, %rd4, %rd17;
	ld.global.nc.f64 	%fd1, [%rd21];
	ld.global.nc.f64 	%fd2, [%rd20];
	max.f64 	%fd3, %fd1, %fd2;
	st.global.f64 	[%rd19], %fd3;
	min.f64 	%fd4, %fd1, %fd2;
	st.global.f64 	[%rd18], %fd4;
	add.s32 	%r30, %r30, 32;
	add.s32 	%r29, %r29, 1;
	setp.ne.s32 	%p3, %r29, 0;
	@%p3 bra 	$L__BB0_3;
$L__BB0_4:
	setp.lt.u32 	%p4, %r4, 96;
	@%p4 bra 	$L__BB0_7;
	add.s64 	%rd5, %rd4, 512;
	add.s32 	%r32, %r33, %r1;
	add.s64 	%rd6, %rd3, 512;
	add.s64 	%rd7, %rd2, 512;
	add.s64 	%rd8, %rd1, 512;
$L__BB0_6:
	mul.wide.s32 	%rd22, %r32, 8;
	add.s64 	%rd23, %rd5, %rd22;
	add.s64 	%rd24, %rd6, %rd22;
	add.s64 	%rd25, %rd7, %rd22;
	add.s64 	%rd26, %rd8, %rd22;
	ld.global.nc.f64 	%fd5, [%rd23+-512];
	ld.global.nc.f64 	%fd6, [%rd24+-512];
	max.f64 	%fd7, %fd5, %fd6;
	st.global.f64 	[%rd25+-512], %fd7;
	min.f64 	%fd8, %fd5, %fd6;
	st.global.f64 	[%rd26+-512], %fd8;
	ld.global.nc.f64 	%fd9, [%rd23+-256];
	ld.global.nc.f64 	%fd10, [%rd24+-256];
	max.f64 	%fd11, %fd9, %fd10;
	st.global.f64 	[%rd25+-256], %fd11;
	min.f64 	%fd12, %fd9, %fd10;
	st.global.f64 	[%rd26+-256], %fd12;
	ld.global.nc.f64 	%fd13, [%rd23];
	ld.global.nc.f64 	%fd14, [%rd24];
	max.f64 	%fd15, %fd13, %fd14;
	st.global.f64 	[%rd25], %fd15;
	min.f64 	%fd16, %fd13, %fd14;
	st.global.f64 	[%rd26], %fd16;
	ld.global.nc.f64 	%fd17, [%rd23+256];
	ld.global.nc.f64 	%fd18, [%rd24+256];
	max.f64 	%fd19, %fd17, %fd18;
	st.global.f64 	[%rd25+256], %fd19;
	min.f64 	%fd20, %fd17, %fd18;
	st.global.f64 	[%rd26+256], %fd20;
	add.s32 	%r33, %r33, 128;
	add.s32 	%r32, %r32, 128;
	setp.lt.s32 	%p5, %r33, %r3;
	@%p5 bra 	$L__BB0_6;
$L__BB0_7:
	ret;

}


// ===== COMPILED SASS (sm_100) =====

	.target	sm_100

	.elftype	@"ET_EXEC"


//--------------------- .note.nv.tkinfo           --------------------------
	.section	.note.nv.tkinfo,"",@"SHT_NOTE"
	.sectionflags	@"SHF_NOTE_NV_TKINFO"
	.tkinfo
        /*0018*/ 	.word	0x00000002
        /*0030*/ 	.string	""
        /*0030*/ 	.string	"ptxas"
        /*0030*/ 	.string	"Cuda compilation tools, release 13.0, V13.0.88"
        /*0030*/ 	.string	"Build cuda_13.0.r13.0/compiler.36424714_0"
        /*0030*/ 	.string	"-arch sm_100 -m 64 "



//--------------------- .note.nv.cuinfo           --------------------------
	.section	.note.nv.cuinfo,"",@"SHT_NOTE"
	.sectionflags	@"SHF_NOTE_NV_CUINFO"
        /*0018*/ 	.short	0x0002
        /*001a*/ 	.short	0x0064
        /*001c*/ 	.short	0x0082
	.zero		2


//--------------------- .nv.info                  --------------------------
	.section	.nv.info,"",@"SHT_CUDA_INFO"
	.align	4


	//----- nvinfo : EIATTR_REGCOUNT
	.align		4
        /*0000*/ 	.byte	0x04, 0x2f
        /*0002*/ 	.short	(.L_1 - .L_0)
	.align		4
.L_0:
        /*0004*/ 	.word	index@(_Z10fct_ale_a1iPKdS0_PKiPdS3_)
        /*0008*/ 	.word	0x00000020


	//----- nvinfo : EIATTR_FRAME_SIZE
	.align		4
.L_1:
        /*000c*/ 	.byte	0x04, 0x11
        /*000e*/ 	.short	(.L_3 - .L_2)
	.align		4
.L_2:
        /*0010*/ 	.word	index@(_Z10fct_ale_a1iPKdS0_PKiPdS3_)
        /*0014*/ 	.word	0x00000000


	//----- nvinfo : EIATTR_MIN_STACK_SIZE
	.align		4
.L_3:
        /*0018*/ 	.byte	0x04, 0x12
        /*001a*/ 	.short	(.L_5 - .L_4)
	.align		4
.L_4:
        /*001c*/ 	.word	index@(_Z10fct_ale_a1iPKdS0_PKiPdS3_)
        /*0020*/ 	.word	0x00000000
.L_5:


//--------------------- .nv.compat                --------------------------
	.section	.nv.compat,"",@"SHT_CUDA_COMPAT_INFO"
	.align	4
        /*0000*/ 	.byte	0x02, 0x09, 0x00, 0x00, 0x02, 0x02, 0x01, 0x00, 0x02, 0x05, 0x05, 0x00, 0x03, 0x07, 0x01, 0x01
        /*0010*/ 	.byte	0x02, 0x03, 0x00, 0x00, 0x02, 0x06, 0x01, 0x00, 0x04, 0x0b, 0x08, 0x00, 0x01, 0x00, 0x00, 0x00
        /*0020*/ 	.byte	0x00, 0x00, 0x00, 0x00


//--------------------- .nv.info._Z10fct_ale_a1iPKdS0_PKiPdS3_ --------------------------
	.section	.nv.info._Z10fct_ale_a1iPKdS0_PKiPdS3_,"",@"SHT_CUDA_INFO"
	.sectionflags	@""
	.align	4


	//----- nvinfo : EIATTR_CUDA_API_VERSION
	.align		4
        /*0000*/ 	.byte	0x04, 0x37
        /*0002*/ 	.short	(.L_7 - .L_6)
.L_6:
        /*0004*/ 	.word	0x00000082


	//----- nvinfo : EIATTR_KPARAM_INFO
	.align		4
.L_7:
        /*0008*/ 	.byte	0x04, 0x17
        /*000a*/ 	.short	(.L_9 - .L_8)
.L_8:
        /*000c*/ 	.word	0x00000000
        /*0010*/ 	.short	0x0005
        /*0012*/ 	.short	0x0028
        /*0014*/ 	.byte	0x00, 0xf5, 0x21, 0x00


	//----- nvinfo : EIATTR_KPARAM_INFO
	.align		4
.L_9:
        /*0018*/ 	.byte	0x04, 0x17
        /*001a*/ 	.short	(.L_11 - .L_10)
.L_10:
        /*001c*/ 	.word	0x00000000
        /*0020*/ 	.short	0x0004
        /*0022*/ 	.short	0x0020
        /*0024*/ 	.byte	0x00, 0xf5, 0x21, 0x00


	//----- nvinfo : EIATTR_KPARAM_INFO
	.align		4
.L_11:
        /*0028*/ 	.byte	0x04, 0x17
        /*002a*/ 	.short	(.L_13 - .L_12)
.L_12:
        /*002c*/ 	.word	0x00000000
        /*0030*/ 	.short	0x0003
        /*0032*/ 	.short	0x0018
        /*0034*/ 	.byte	0x00, 0xf5, 0x21, 0x00


	//----- nvinfo : EIATTR_KPARAM_INFO
	.align		4
.L_13:
        /*0038*/ 	.byte	0x04, 0x17
        /*003a*/ 	.short	(.L_15 - .L_14)
.L_14:
        /*003c*/ 	.word	0x00000000
        /*0040*/ 	.short	0x0002
        /*0042*/ 	.short	0x0010
        /*0044*/ 	.byte	0x00, 0xf5, 0x21, 0x00


	//----- nvinfo : EIATTR_KPARAM_INFO
	.align		4
.L_15:
        /*0048*/ 	.byte	0x04, 0x17
        /*004a*/ 	.short	(.L_17 - .L_16)
.L_16:
        /*004c*/ 	.word	0x00000000
        /*0050*/ 	.short	0x0001
        /*0052*/ 	.short	0x0008
        /*0054*/ 	.byte	0x00, 0xf5, 0x21, 0x00


	//----- nvinfo : EIATTR_KPARAM_INFO
	.align		4
.L_17:
        /*0058*/ 	.byte	0x04, 0x17
        /*005a*/ 	.short	(.L_19 - .L_18)
.L_18:
        /*005c*/ 	.word	0x00000000
        /*0060*/ 	.short	0x0000
        /*0062*/ 	.short	0x0000
        /*0064*/ 	.byte	0x00, 0xf0, 0x11, 0x00


	//----- nvinfo : EIATTR_SPARSE_MMA_MASK
	.align		4
.L_19:
        /*0068*/ 	.byte	0x03, 0x50
        /*006a*/ 	.short	0x0000


	//----- nvinfo : EIATTR_MAXREG_COUNT
	.align		4
        /*006c*/ 	.byte	0x03, 0x1b
        /*006e*/ 	.short	0x00ff


	//----- nvinfo : EIATTR_MERCURY_ISA_VERSION
	.align		4
        /*0070*/ 	.byte	0x03, 0x5f
        /*0072*/ 	.short	0x0101


	//----- nvinfo : EIATTR_VRC_CTA_INIT_COUNT
	.align		4
        /*0074*/ 	.byte	0x02, 0x4a
	.zero		1
	.zero		1


	//----- nvinfo : EIATTR_EXIT_INSTR_OFFSETS
	.align		4
        /*0078*/ 	.byte	0x04, 0x1c
        /*007a*/ 	.short	(.L_21 - .L_20)


	//   ....[0]....
.L_20:
        /*007c*/ 	.word	0x00000080


	//   ....[1]....
        /*0080*/ 	.word	0x00000390


	//   ....[2]....
        /*0084*/ 	.word	0x00000a70


	//----- nvinfo : EIATTR_CRS_STACK_SIZE
	.align		4
.L_21:
        /*0088*/ 	.byte	0x04, 0x1e
        /*008a*/ 	.short	(.L_23 - .L_22)
.L_22:
        /*008c*/ 	.word	0x00000000


	//----- nvinfo : EIATTR_CBANK_PARAM_SIZE
	.align		4
.L_23:
        /*0090*/ 	.byte	0x03, 0x19
        /*0092*/ 	.short	0x0030


	//----- nvinfo : EIATTR_PARAM_CBANK
	.align		4
        /*0094*/ 	.byte	0x04, 0x0a
        /*0096*/ 	.short	(.L_25 - .L_24)
	.align		4
.L_24:
        /*0098*/ 	.word	index@(.nv.constant0._Z10fct_ale_a1iPKdS0_PKiPdS3_)
        /*009c*/ 	.short	0x0380
        /*009e*/ 	.short	0x0030


	//----- nvinfo : EIATTR_SW_WAR
	.align		4
.L_25:
        /*00a0*/ 	.byte	0x04, 0x36
        /*00a2*/ 	.short	(.L_27 - .L_26)
.L_26:
        /*00a4*/ 	.word	0x00000008
.L_27:


//--------------------- .nv.callgraph             --------------------------
	.section	.nv.callgraph,"",@"SHT_CUDA_CALLGRAPH"
	.align	4
	.sectionentsize	8
	.align		4
        /*0000*/ 	.word	0x00000000
	.align		4
        /*0004*/ 	.word	0xffffffff
	.align		4
        /*0008*/ 	.word	0x00000000
	.align		4
        /*000c*/ 	.word	0xfffffffe
	.align		4
        /*0010*/ 	.word	0x00000000
	.align		4
        /*0014*/ 	.word	0xfffffffd
	.align		4
        /*0018*/ 	.word	0x00000000
	.align		4
        /*001c*/ 	.word	0xfffffffc


//--------------------- .text._Z10fct_ale_a1iPKdS0_PKiPdS3_ --------------------------
	.section	.text._Z10fct_ale_a1iPKdS0_PKiPdS3_,"ax",@progbits
	.align	128
        .global         _Z10fct_ale_a1iPKdS0_PKiPdS3_
        .type           _Z10fct_ale_a1iPKdS0_PKiPdS3_,@function
        .size           _Z10fct_ale_a1iPKdS0_PKiPdS3_,(.L_x_5 - _Z10fct_ale_a1iPKdS0_PKiPdS3_)
        .other          _Z10fct_ale_a1iPKdS0_PKiPdS3_,@"STO_CUDA_ENTRY STV_DEFAULT"
_Z10fct_ale_a1iPKdS0_PKiPdS3_:
.text._Z10fct_ale_a1iPKdS0_PKiPdS3_:
[----:B------:R-:W-:Y:S01]  /*0000*/  LDC R1, c[0x0][0x37c] ;  /* 0x0000df00ff017b82 */ /* 0x000fe20000000800 */
[----:B------:R-:W0:Y:S07]  /*0010*/  S2R R14, SR_CTAID.X ;  /* 0x00000000000e7919 */ /* 0x000e2e0000002500 */
[----:B------:R-:W0:Y:S01]  /*0020*/  LDC.64 R2, c[0x0][0x398] ;  /* 0x0000e600ff027b82 */ /* 0x000e220000000a00 */
[----:B------:R-:W1:Y:S01]  /*0030*/  LDCU.64 UR16, c[0x0][0x358] ;  /* 0x00006b00ff1077ac */ /* 0x000e620008000a00 */
[----:B0-----:R-:W-:-:S05]  /*0040*/  IMAD.WIDE.U32 R2, R14, 0x4, R2 ;  /* 0x000000040e027825 */ /* 0x001fca00078e0002 */
[----:B-1----:R-:W2:Y:S01]  /*0050*/  LDG.E.CONSTANT R0, desc[UR16][R2.64] ;  /* 0x0000001002007981 */ /* 0x002ea2000c1e9900 */
[----:B------:R-:W2:Y:S02]  /*0060*/  S2R R23, SR_TID.X ;  /* 0x0000000000177919 */ /* 0x000ea40000002100 */
[----:B--2---:R-:W-:-:S13]  /*0070*/  ISETP.GE.AND P0, PT, R23, R0, PT ;  /* 0x000000001700720c */ /* 0x004fda0003f06270 */
[----:B------:R-:W-:Y:S05]  /*0080*/  @P0 EXIT ;  /* 0x000000000000094d */ /* 0x000fea0003800000 */
[----:B------:R-:W-:Y:S01]  /*0090*/  VIADDMNMX.U32 R2, R23, 0x20, R0, !PT ;  /* 0x0000002017027846 */ /* 0x000fe20007800000 */
[----:B------:R-:W-:Y:S01]  /*00a0*/  BSSY.RECONVERGENT B0, `(.L_x_0) ;  /* 0x000002e000007945 */ /* 0x000fe20003800200 */
[----:B------:R-:W-:-:S05]  /*00b0*/  LOP3.LUT R3, RZ, R23, RZ, 0x33, !PT ;  /* 0x00000017ff037212 */ /* 0x000fca00078e33ff */
[----:B------:R-:W-:-:S05]  /*00c0*/  IMAD.IADD R10, R2, 0x1, R3 ;  /* 0x00000001020a7824 */ /* 0x000fca00078e0203 */
[C---:B------:R-:W-:Y:S02]  /*00d0*/  LOP3.LUT R2, R10.reuse, 0x60, RZ, 0xc0, !PT ;  /* 0x000000600a027812 */ /* 0x040fe400078ec0ff */
[----:B------:R-:W-:Y:S02]  /*00e0*/  ISETP.GE.U32.AND P0, PT, R10, 0x60, PT ;  /* 0x000000600a00780c */ /* 0x000fe40003f06070 */
[----:B------:R-:W-:-:S13]  /*00f0*/  ISETP.NE.AND P1, PT, R2, 0x60, PT ;  /* 0x000000600200780c */ /* 0x000fda0003f25270 */
[----:B------:R-:W-:Y:S05]  /*0100*/  @!P1 BRA `(.L_x_1) ;  /* 0x00000000009c9947 */ /* 0x000fea0003800000 */
[----:B------:R-:W0:Y:S01]  /*0110*/  LDC.64 R2, c[0x0][0x390] ;  /* 0x0000e400ff027b82 */ /* 0x000e220000000a00 */
[----:B------:R-:W1:Y:S01]  /*0120*/  LDCU UR4, c[0x0][0x380] ;  /* 0x00007000ff0477ac */ /* 0x000e620008000800 */
[----:B------:R-:W-:-:S05]  /*0130*/  LEA.HI R10, R10, 0x1, RZ, 0x1b ;  /* 0x000000010a0a7811 */ /* 0x000fca00078fd8ff */
[C---:B------:R-:W-:Y:S01]  /*0140*/  IMAD.SHL.U32 R11, R10.reuse, 0x20, RZ ;  /* 0x000000200a0b7824 */ /* 0x040fe200078e00ff */
[----:B------:R-:W2:Y:S01]  /*0150*/  LDC.64 R4, c[0x0][0x388] ;  /* 0x0000e200ff047b82 */ /* 0x000ea20000000a00 */
[----:B------:R-:W-:-:S03]  /*0160*/  LOP3.LUT R10, R10, 0x3, RZ, 0xc0, !PT ;  /* 0x000000030a0a7812 */ /* 0x000fc600078ec0ff */
[----:B------:R-:W-:Y:S02]  /*0170*/  LOP3.LUT R12, R11, 0x60, RZ, 0xc0, !PT ;  /* 0x000000600b0c7812 */ /* 0x000fe400078ec0ff */
[----:B------:R-:W-:Y:S02]  /*0180*/  IADD3 R16, PT, PT, -R10, RZ, RZ ;  /* 0x000000ff0a107210 */ /* 0x000fe40007ffe1ff */
[----:B------:R-:W3:Y:S01]  /*0190*/  LDC.64 R6, c[0x0][0x3a0] ;  /* 0x0000e800ff067b82 */ /* 0x000ee20000000a00 */
[----:B-1----:R-:W-:Y:S02]  /*01a0*/  IMAD R15, R14, UR4, R23 ;  /* 0x000000040e0f7c24 */ /* 0x002fe4000f8e0217 */
[----:B------:R-:W-:-:S05]  /*01b0*/  IMAD.IADD R23, R23, 0x1, R12 ;  /* 0x0000000117177824 */ /* 0x000fca00078e020c */
[----:B------:R-:W1:Y:S02]  /*01c0*/  LDC.64 R8, c[0x0][0x3a8] ;  /* 0x0000ea00ff087b82 */ /* 0x000e640000000a00 */
.L_x_2:
[----:B0---4-:R-:W-:-:S04]  /*01d0*/  IMAD.WIDE R12, R15, 0x8, R2 ;  /* 0x000000080f0c7825 */ /* 0x011fc800078e0202 */
[----:B--2---:R-:W-:Y:S02]  /*01e0*/  IMAD.WIDE R10, R15, 0x8, R4 ;  /* 0x000000080f0a7825 */ /* 0x004fe400078e0204 */
[----:B------:R-:W2:Y:S04]  /*01f0*/  LDG.E.64.CONSTANT R12, desc[UR16][R12.64] ;  /* 0x000000100c0c7981 */ /* 0x000ea8000c1e9b00 */
[----:B------:R-:W4:Y:S01]  /*0200*/  LDG.E.64.CONSTANT R10, desc[UR16][R10.64] ;  /* 0x000000100a0a7981 */ /* 0x000f22000c1e9b00 */
[----:B------:R-:W-:Y:S01]  /*0210*/  IADD3 R16, PT, PT, R16, 0x1, RZ ;  /* 0x0000000110107810 */ /* 0x000fe20007ffe0ff */
[----:B--2---:R-:W-:Y:S01]  /*0220*/  IMAD.MOV.U32 R17, RZ, RZ, R13 ;  /* 0x000000ffff117224 */ /* 0x004fe200078e000d */
[----:B------:R-:W-:Y:S01]  /*0230*/  MOV R24, R13 ;  /* 0x0000000d00187202 */ /* 0x000fe20000000f00 */
[----:B------:R-:W-:Y:S01]  /*0240*/  IMAD.MOV.U32 R19, RZ, RZ, R12 ;  /* 0x000000ffff137224 */ /* 0x000fe200078e000c */
[C-C-:B----4-:R-:W-:Y:S01]  /*0250*/  DSETP.MAX.AND P1, P2, R10.reuse, R12.reuse, PT ;  /* 0x0000000c0a00722a */ /* 0x150fe20003a2f000 */
[----:B------:R-:W-:Y:S01]  /*0260*/  IMAD.MOV.U32 R20, RZ, RZ, R11 ;  /* 0x000000ffff147224 */ /* 0x000fe200078e000b */
[----:B------:R-:W-:Y:S01]  /*0270*/  DSETP.MIN.AND P3, P4, R10, R12, PT ;  /* 0x0000000c0a00722a */ /* 0x000fe20003c60000 */
[----:B------:R-:W-:-:S02]  /*0280*/  IMAD.MOV.U32 R18, RZ, RZ, R10 ;  /* 0x000000ffff127224 */ /* 0x000fc400078e000a */
[----:B------:R-:W-:Y:S01]  /*0290*/  IMAD.MOV.U32 R22, RZ, RZ, R12 ;  /* 0x000000ffff167224 */ /* 0x000fe200078e000c */
[----:B------:R-:W-:Y:S01]  /*02a0*/  FSEL R13, R20, R17, P1 ;  /* 0x00000011140d7208 */ /* 0x000fe20000800000 */
[----:B------:R-:W-:Y:S01]  /*02b0*/  IMAD.MOV.U32 R21, RZ, RZ, R10 ;  /* 0x000000ffff157224 */ /* 0x000fe200078e000a */
[----:B------:R-:W-:Y:S01]  /*02c0*/  SEL R12, R18, R19, P1 ;  /* 0x00000013120c7207 */ /* 0x000fe20000800000 */
[----:B---3--:R-:W-:Y:S01]  /*02d0*/  IMAD.WIDE R18, R15, 0x8, R6 ;  /* 0x000000080f127825 */ /* 0x008fe200078e0206 */
[----:B------:R-:W-:Y:S02]  /*02e0*/  FSEL R11, R11, R24, P3 ;  /* 0x000000180b0b7208 */ /* 0x000fe40001800000 */
[----:B------:R-:W-:Y:S01]  /*02f0*/  SEL R10, R21, R22, P3 ;  /* 0x00000016150a7207 */ /* 0x000fe20001800000 */
[----:B-1----:R-:W-:Y:S01]  /*0300*/  IMAD.WIDE R20, R15, 0x8, R8 ;  /* 0x000000080f147825 */ /* 0x002fe200078e0208 */
[----:B------:R-:W-:Y:S02]  /*0310*/  @P2 LOP3.LUT R13, R17, 0x80000, RZ, 0xfc, !PT ;  /* 0x00080000110d2812 */ /* 0x000fe400078efcff */
[----:B------:R-:W-:Y:S01]  /*0320*/  @P4 LOP3.LUT R11, R24, 0x80000, RZ, 0xfc, !PT ;  /* 0x00080000180b4812 */ /* 0x000fe200078efcff */
[----:B------:R-:W-:Y:S01]  /*0330*/  VIADD R15, R15, 0x20 ;  /* 0x000000200f0f7836 */ /* 0x000fe20000000000 */
[----:B------:R-:W-:Y:S01]  /*0340*/  ISETP.NE.AND P1, PT, R16, RZ, PT ;  /* 0x000000ff1000720c */ /* 0x000fe20003f25270 */
[----:B------:R4:W-:Y:S04]  /*0350*/  STG.E.64 desc[UR16][R18.64], R12 ;  /* 0x0000000c12007986 */ /* 0x0009e8000c101b10 */
[----:B------:R4:W-:Y:S08]  /*0360*/  STG.E.64 desc[UR16][R20.64], R10 ;  /* 0x0000000a14007986 */ /* 0x0009f0000c101b10 */
[----:B------:R-:W-:Y:S05]  /*0370*/  @P1 BRA `(.L_x_2) ;  /* 0xfffffffc00941947 */ /* 0x000fea000383ffff */
.L_x_1:
[----:B------:R-:W-:Y:S05]  /*0380*/  BSYNC.RECONVERGENT B0 ;  /* 0x0000000000007941 */ /* 0x000fea0003800200 */
.L_x_0:
[----:B------:R-:W-:Y:S05]  /*0390*/  @!P0 EXIT ;  /* 0x000000000000894d */ /* 0x000fea0003800000 */
[----:B------:R-:W0:Y:S01]  /*03a0*/  LDCU.64 UR10, c[0x0][0x388] ;  /* 0x00007100ff0a77ac */ /* 0x000e220008000a00 */
[----:B------:R-:W1:Y:S01]  /*03b0*/  LDCU.128 UR12, c[0x0][0x3a0] ;  /* 0x00007400ff0c77ac */ /* 0x000e620008000c00 */
[----:B------:R-:W2:Y:S01]  /*03c0*/  LDCU.64 UR8, c[0x0][0x390] ;  /* 0x00007200ff0877ac */ /* 0x000ea20008000a00 */
[----:B------:R-:W4:Y:S01]  /*03d0*/  LDCU UR18, c[0x0][0x380] ;  /* 0x00007000ff1277ac */ /* 0x000f220008000800 */
[----:B0-----:R-:W-:Y:S02]  /*03e0*/  UIADD3 UR10, UP0, UPT, UR10, 0x200, URZ ;  /* 0x000002000a0a7890 */ /* 0x001fe4000ff1e0ff */
[----:B-1----:R-:W-:Y:S02]  /*03f0*/  UIADD3 UR6, UP2, UPT, UR12, 0x200, URZ ;  /* 0x000002000c067890 */ /* 0x002fe4000ff5e0ff */
[----:B------:R-:W-:Y:S02]  /*0400*/  UIADD3 UR4, UP3, UPT, UR14, 0x200, URZ ;  /* 0x000002000e047890 */ /* 0x000fe4000ff7e0ff */
[----:B--2---:R-:W-:-:S02]  /*0410*/  UIADD3 UR8, UP1, UPT, UR8, 0x200, URZ ;  /* 0x0000020008087890 */ /* 0x004fc4000ff3e0ff */
[----:B------:R-:W-:Y:S01]  /*0420*/  UIADD3.X UR7, UPT, UPT, URZ, UR13, URZ, UP2, !UPT ;  /* 0x0000000dff077290 */ /* 0x000fe200097fe4ff */
[----:B----4-:R-:W-:Y:S01]  /*0430*/  IMAD R21, R14, UR18, R23 ;  /* 0x000000120e157c24 */ /* 0x010fe2000f8e0217 */
[----:B------:R-:W-:Y:S02]  /*0440*/  UIADD3.X UR5, UPT, UPT, URZ, UR15, URZ, UP3, !UPT ;  /* 0x0000000fff057290 */ /* 0x000fe40009ffe4ff */
[----:B------:R-:W-:Y:S02]  /*0450*/  UIADD3.X UR11, UPT, UPT, URZ, UR11, URZ, UP0, !UPT ;  /* 0x0000000bff0b7290 */ /* 0x000fe400087fe4ff */
[----:B------:R-:W-:-:S12]  /*0460*/  UIADD3.X UR9, UPT, UPT, URZ, UR9, URZ, UP1, !UPT ;  /* 0x00000009ff097290 */ /* 0x000fd80008ffe4ff */
.L_x_3:
[----:B------:R-:W-:Y:S01]  /*0470*/  MOV R26, UR8 ;  /* 0x00000008001a7c02 */ /* 0x000fe20008000f00 */
[----:B------:R-:W-:Y:S02]  /*0480*/  IMAD.U32 R24, RZ, RZ, UR10 ;  /* 0x0000000aff187e24 */ /* 0x000fe4000f8e00ff */
[----:B------:R-:W-:Y:S02]  /*0490*/  IMAD.U32 R25, RZ, RZ, UR11 ;  /* 0x0000000bff197e24 */ /* 0x000fe4000f8e00ff */
[----:B------:R-:W-:Y:S02]  /*04a0*/  IMAD.U32 R27, RZ, RZ, UR9 ;  /* 0x00000009ff1b7e24 */ /* 0x000fe4000f8e00ff */
[----:B------:R-:W-:-:S04]  /*04b0*/  IMAD.WIDE R24, R21, 0x8, R24 ;  /* 0x0000000815187825 */ /* 0x000fc800078e0218 */
[----:B------:R-:W-:Y:S01]  /*04c0*/  IMAD.WIDE R26, R21, 0x8, R26 ;  /* 0x00000008151a7825 */ /* 0x000fe200078e021a */
[----:B0-----:R-:W2:Y:S04]  /*04d0*/  LDG.E.64.CONSTANT R6, desc[UR16][R24.64+-0x200] ;  /* 0xfffe001018067981 */ /* 0x001ea8000c1e9b00 */
[----:B------:R-:W3:Y:S04]  /*04e0*/  LDG.E.64.CONSTANT R18, desc[UR16][R26.64+-0x200] ;  /* 0xfffe00101a127981 */ /* 0x000ee8000c1e9b00 */
[----:B------:R-:W4:Y:S04]  /*04f0*/  LDG.E.64.CONSTANT R16, desc[UR16][R24.64+-0x100] ;  /* 0xffff001018107981 */ /* 0x000f28000c1e9b00 */
[----:B------:R-:W5:Y:S04]  /*0500*/  LDG.E.64.CONSTANT R14, desc[UR16][R26.64+-0x100] ;  /* 0xffff00101a0e7981 */ /* 0x000f68000c1e9b00 */
[----:B------:R-:W5:Y:S04]  /*0510*/  LDG.E.64.CONSTANT R2, desc[UR16][R24.64] ;  /* 0x0000001018027981 */ /* 0x000f68000c1e9b00 */
[----:B------:R-:W5:Y:S04]  /*0520*/  LDG.E.64.CONSTANT R8, desc[UR16][R26.64] ;  /* 0x000000101a087981 */ /* 0x000f68000c1e9b00 */
[----:B------:R0:W5:Y:S04]  /*0530*/  LDG.E.64.CONSTANT R4, desc[UR16][R24.64+0x100] ;  /* 0x0001001018047981 */ /* 0x000168000c1e9b00 */
[----:B------:R5:W5:Y:S01]  /*0540*/  LDG.E.64.CONSTANT R10, desc[UR16][R26.64+0x100] ;  /* 0x000100101a0a7981 */ /* 0x000b62000c1e9b00 */
[----:B------:R-:W-:Y:S01]  /*0550*/  IADD3 R23, PT, PT, R23, 0x80, RZ ;  /* 0x0000008017177810 */ /* 0x000fe20007ffe0ff */
[--C-:B--2---:R-:W-:Y:S01]  /*0560*/  IMAD.MOV.U32 R29, RZ, RZ, R7.reuse ;  /* 0x000000ffff1d7224 */ /* 0x104fe200078e0007 */
[----:B------:R-:W-:Y:S01]  /*0570*/  MOV R12, R6 ;  /* 0x00000006000c7202 */ /* 0x000fe20000000f00 */
[----:B------:R-:W-:Y:S01]  /*0580*/  IMAD.MOV.U32 R28, RZ, RZ, R6 ;  /* 0x000000ffff1c7224 */ /* 0x000fe200078e0006 */
[C-C-:B---3--:R-:W-:Y:S01]  /*0590*/  DSETP.MAX.AND P0, P1, R6.reuse, R18.reuse, PT ;  /* 0x000000120600722a */ /* 0x148fe2000390f000 */
[----:B------:R-:W-:Y:S01]  /*05a0*/  IMAD.MOV.U32 R13, RZ, RZ, R7 ;  /* 0x000000ffff0d7224 */ /* 0x000fe200078e0007 */
[----:B------:R-:W-:Y:S01]  /*05b0*/  DSETP.MIN.AND P2, P3, R6, R18, PT ;  /* 0x000000120600722a */ /* 0x000fe20003b40000 */
[----:B------:R-:W-:Y:S01]  /*05c0*/  MOV R20, R19 ;  /* 0x0000001300147202 */ /* 0x000fe20000000f00 */
[----:B0-----:R-:W-:-:S02]  /*05d0*/  IMAD.MOV.U32 R25, RZ, RZ, R18 ;  /* 0x000000ffff197224 */ /* 0x001fc400078e0012 */
[----:B----4-:R-:W-:Y:S01]  /*05e0*/  IMAD.MOV.U32 R19, RZ, RZ, R17 ;  /* 0x000000ffff137224 */ /* 0x010fe200078e0011 */
[-C--:B------:R-:W-:Y:S01]  /*05f0*/  FSEL R29, R29, R20.reuse, P0 ;  /* 0x000000141d1d7208 */ /* 0x080fe20000000000 */
[----:B-----5:R-:W-:Y:S01]  /*0600*/  IMAD.MOV.U32 R27, RZ, RZ, R15 ;  /* 0x000000ffff1b7224 */ /* 0x020fe200078e000f */
[----:B------:R-:W-:Y:S01]  /*0610*/  SEL R28, R28, R25, P0 ;  /* 0x000000191c1c7207 */ /* 0x000fe20000000000 */
[----:B------:R-:W-:Y:S01]  /*0620*/  IMAD.MOV.U32 R25, RZ, RZ, R17 ;  /* 0x000000ffff197224 */ /* 0x000fe200078e0011 */
[----:B------:R-:W-:Y:S01]  /*0630*/  FSEL R13, R13, R20, P2 ;  /* 0x000000140d0d7208 */ /* 0x000fe20001000000 */
[----:B------:R-:W-:Y:S01]  /*0640*/  IMAD.MOV.U32 R22, RZ, RZ, R16 ;  /* 0x000000ffff167224 */ /* 0x000fe200078e0010 */
[----:B------:R-:W-:Y:S01]  /*0650*/  SEL R12, R12, R18, P2 ;  /* 0x000000120c0c7207 */ /* 0x000fe20001000000 */
[----:B------:R-:W-:Y:S01]  /*0660*/  IMAD.MOV.U32 R24, RZ, RZ, R14 ;  /* 0x000000ffff187224 */ /* 0x000fe200078e000e */
[C---:B------:R-:W-:Y:S01]  /*0670*/  @P1 LOP3.LUT R29, R20.reuse, 0x80000, RZ, 0xfc, !PT ;  /* 0x00080000141d1812 */ /* 0x040fe200078efcff */
[C-C-:B------:R-:W-:Y:S01]  /*0680*/  DSETP.MAX.AND P0, P1, R16.reuse, R14.reuse, PT ;  /* 0x0000000e1000722a */ /* 0x140fe2000390f000 */
[----:B------:R-:W-:Y:S01]  /*0690*/  @P3 LOP3.LUT R13, R20, 0x80000, RZ, 0xfc, !PT ;  /* 0x00080000140d3812 */ /* 0x000fe200078efcff */
[----:B------:R-:W-:Y:S01]  /*06a0*/  DSETP.MIN.AND P2, P3, R16, R14, PT ;  /* 0x0000000e1000722a */ /* 0x000fe20003b40000 */
[----:B------:R-:W-:Y:S01]  /*06b0*/  MOV R18, R16 ;  /* 0x0000001000127202 */ /* 0x000fe20000000f00 */
[----:B------:R-:W-:Y:S01]  /*06c0*/  IMAD.U32 R6, RZ, RZ, UR6 ;  /* 0x00000006ff067e24 */ /* 0x000fe2000f8e00ff */
[----:B------:R-:W-:Y:S01]  /*06d0*/  MOV R20, R14 ;  /* 0x0000000e00147202 */ /* 0x000fe20000000f00 */
[----:B------:R-:W-:Y:S01]  /*06e0*/  IMAD.U32 R7, RZ, RZ, UR7 ;  /* 0x00000007ff077e24 */ /* 0x000fe2000f8e00ff */
[----:B------:R-:W-:Y:S01]  /*06f0*/  FSEL R19, R19, R27, P0 ;  /* 0x0000001b13137208 */ /* 0x000fe20000000000 */
[----:B------:R-:W-:Y:S01]  /*0700*/  IMAD.U32 R16, RZ, RZ, UR4 ;  /* 0x00000004ff107e24 */ /* 0x000fe2000f8e00ff */
[----:B------:R-:W-:Y:S01]  /*0710*/  FSEL R25, R25, R15, P2 ;  /* 0x0000000f19197208 */ /* 0x000fe20001000000 */
[----:B------:R-:W-:Y:S01]  /*0720*/  IMAD.U32 R17, RZ, RZ, UR5 ;  /* 0x00000005ff117e24 */ /* 0x000fe2000f8e00ff */
[----:B------:R-:W-:Y:S01]  /*0730*/  SEL R18, R18, R20, P2 ;  /* 0x0000001412127207 */ /* 0x000fe20001000000 */
[----:B------:R-:W-:Y:S01]  /*0740*/  IMAD.WIDE R6, R21, 0x8, R6 ;  /* 0x0000000815067825 */ /* 0x000fe200078e0206 */
[----:B------:R-:W-:-:S02]  /*0750*/  SEL R14, R22, R24, P0 ;  /* 0x00000018160e7207 */ /* 0x000fc40000000000 */
[----:B------:R-:W-:Y:S01]  /*0760*/  @P1 LOP3.LUT R19, R27, 0x80000, RZ, 0xfc, !PT ;  /* 0x000800001b131812 */ /* 0x000fe200078efcff */
[C-C-:B------:R-:W-:Y:S01]  /*0770*/  DSETP.MAX.AND P1, P2, R2.reuse, R8.reuse, PT ;  /* 0x000000080200722a */ /* 0x140fe20003a2f000 */
[----:B------:R-:W-:Y:S01]  /*0780*/  @P3 LOP3.LUT R25, R15, 0x80000, RZ, 0xfc, !PT ;  /* 0x000800000f193812 */ /* 0x000fe200078efcff */
[----:B------:R-:W-:Y:S01]  /*0790*/  DSETP.MIN.AND P3, P0, R2, R8, PT ;  /* 0x000000080200722a */ /* 0x000fe20003860000 */
[----:B------:R-:W-:Y:S01]  /*07a0*/  IMAD.WIDE R16, R21, 0x8, R16 ;  /* 0x0000000815107825 */ /* 0x000fe200078e0210 */
[----:B------:R-:W-:Y:S01]  /*07b0*/  STG.E.64 desc[UR16][R6.64+-0x200], R28 ;  /* 0xfffe001c06007986 */ /* 0x000fe2000c101b10 */
[----:B------:R-:W-:Y:S02]  /*07c0*/  MOV R26, R3 ;  /* 0x00000003001a7202 */ /* 0x000fe40000000f00 */
[----:B------:R-:W-:Y:S01]  /*07d0*/  IMAD.MOV.U32 R15, RZ, RZ, R19 ;  /* 0x000000ffff0f7224 */ /* 0x000fe200078e0013 */
[----:B------:R-:W-:Y:S01]  /*07e0*/  MOV R19, R25 ;  /* 0x0000001900137202 */ /* 0x000fe20000000f00 */
[----:B------:R0:W-:Y:S01]  /*07f0*/  STG.E.64 desc[UR16][R16.64+-0x200], R12 ;  /* 0xfffe000c10007986 */ /* 0x0001e2000c101b10 */
[----:B------:R-:W-:Y:S01]  /*0800*/  IMAD.MOV.U32 R22, RZ, RZ, R3 ;  /* 0x000000ffff167224 */ /* 0x000fe200078e0003 */
[----:B------:R-:W-:Y:S01]  /*0810*/  MOV R27, R9 ;  /* 0x00000009001b7202 */ /* 0x000fe20000000f00 */
[----:B------:R-:W-:Y:S01]  /*0820*/  IMAD.MOV.U32 R25, RZ, RZ, R9 ;  /* 0x000000ffff197224 */ /* 0x000fe200078e0009 */
[----:B------:R1:W-:Y:S01]  /*0830*/  STG.E.64 desc[UR16][R6.64+-0x100], R14 ;  /* 0xffff000e06007986 */ /* 0x0003e2000c101b10 */
[--C-:B------:R-:W-:Y:S01]  /*0840*/  IMAD.MOV.U32 R20, RZ, RZ, R2.reuse ;  /* 0x000000ffff147224 */ /* 0x100fe200078e0002 */
[----:B------:R-:W-:Y:S01]  /*0850*/  FSEL R9, R26, R27, P3 ;  /* 0x0000001b1a097208 */ /* 0x000fe20001800000 */
[----:B------:R-:W-:Y:S01]  /*0860*/  IMAD.MOV.U32 R24, RZ, RZ, R2 ;  /* 0x000000ffff187224 */ /* 0x000fe200078e0002 */
[----:B------:R-:W-:Y:S01]  /*0870*/  FSEL R3, R22, R25, P1 ;  /* 0x0000001916037208 */ /* 0x000fe20000800000 */
[----:B------:R2:W-:Y:S01]  /*0880*/  STG.E.64 desc[UR16][R16.64+-0x100], R18 ;  /* 0xffff001210007986 */ /* 0x0005e2000c101b10 */
[----:B------:R-:W-:Y:S01]  /*0890*/  @P2 LOP3.LUT R3, R25, 0x80000, RZ, 0xfc, !PT ;  /* 0x0008000019032812 */ /* 0x000fe200078efcff */
[----:B------:R-:W-:Y:S01]  /*08a0*/  VIADD R21, R21, 0x80 ;  /* 0x0000008015157836 */ /* 0x000fe20000000000 */
[----:B------:R-:W-:Y:S01]  /*08b0*/  @P0 LOP3.LUT R9, R27, 0x80000, RZ, 0xfc, !PT ;  /* 0x000800001b090812 */ /* 0x000fe200078efcff */
[----:B0-----:R-:W-:-:S02]  /*08c0*/  IMAD.MOV.U32 R13, RZ, RZ, R8 ;  /* 0x000000ffff0d7224 */ /* 0x001fc400078e0008 */
[----:B------:R-:W-:Y:S02]  /*08d0*/  IMAD.MOV.U32 R12, RZ, RZ, R4 ;  /* 0x000000ffff0c7224 */ /* 0x000fe400078e0004 */
[----:B-1----:R-:W-:Y:S01]  /*08e0*/  IMAD.MOV.U32 R15, RZ, RZ, R8 ;  /* 0x000000ffff0f7224 */ /* 0x002fe200078e0008 */
[----:B------:R-:W-:Y:S01]  /*08f0*/  SEL R2, R20, R13, P1 ;  /* 0x0000000d14027207 */ /* 0x000fe20000800000 */
[C-C-:B------:R-:W-:Y:S01]  /*0900*/  DSETP.MAX.AND P1, P2, R4.reuse, R10.reuse, PT ;  /* 0x0000000a0400722a */ /* 0x140fe20003a2f000 */
[----:B------:R-:W-:Y:S01]  /*0910*/  IMAD.MOV.U32 R13, RZ, RZ, R5 ;  /* 0x000000ffff0d7224 */ /* 0x000fe200078e0005 */
[----:B------:R-:W-:Y:S01]  /*0920*/  MOV R20, R10 ;  /* 0x0000000a00147202 */ /* 0x000fe20000000f00 */
[----:B------:R-:W-:Y:S01]  /*0930*/  IMAD.MOV.U32 R14, RZ, RZ, R11 ;  /* 0x000000ffff0e7224 */ /* 0x000fe200078e000b */
[----:B------:R-:W-:Y:S01]  /*0940*/  SEL R8, R24, R15, P3 ;  /* 0x0000000f18087207 */ /* 0x000fe20001800000 */
[----:B------:R-:W-:Y:S01]  /*0950*/  DSETP.MIN.AND P0, P3, R4, R10, PT ;  /* 0x0000000a0400722a */ /* 0x000fe20003b00000 */
[----:B--2---:R-:W-:Y:S01]  /*0960*/  MOV R18, R5 ;  /* 0x0000000500127202 */ /* 0x004fe20000000f00 */
[----:B------:R-:W-:Y:S01]  /*0970*/  IMAD.MOV.U32 R5, RZ, RZ, R10 ;  /* 0x000000ffff057224 */ /* 0x000fe200078e000a */
[----:B------:R-:W-:Y:S01]  /*0980*/  FSEL R13, R13, R14, P1 ;  /* 0x0000000e0d0d7208 */ /* 0x000fe20000800000 */
[----:B------:R-:W-:Y:S01]  /*0990*/  IMAD.MOV.U32 R15, RZ, RZ, R4 ;  /* 0x000000ffff0f7224 */ /* 0x000fe200078e0004 */
[----:B------:R0:W-:Y:S01]  /*09a0*/  STG.E.64 desc[UR16][R6.64], R2 ;  /* 0x0000000206007986 */ /* 0x0001e2000c101b10 */
[----:B------:R-:W-:-:S02]  /*09b0*/  FSEL R19, R18, R11, P0 ;  /* 0x0000000b12137208 */ /* 0x000fc40000000000 */
[----:B------:R-:W-:Y:S01]  /*09c0*/  SEL R4, R12, R5, P1 ;  /* 0x000000050c047207 */ /* 0x000fe20000800000 */
[----:B------:R0:W-:Y:S01]  /*09d0*/  STG.E.64 desc[UR16][R16.64], R8 ;  /* 0x0000000810007986 */ /* 0x0001e2000c101b10 */
[----:B------:R-:W-:Y:S02]  /*09e0*/  @P2 LOP3.LUT R13, R14, 0x80000, RZ, 0xfc, !PT ;  /* 0x000800000e0d2812 */ /* 0x000fe400078efcff */
[----:B------:R-:W-:Y:S02]  /*09f0*/  SEL R10, R15, R20, P0 ;  /* 0x000000140f0a7207 */ /* 0x000fe40000000000 */
[----:B------:R-:W-:Y:S01]  /*0a00*/  @P3 LOP3.LUT R19, R11, 0x80000, RZ, 0xfc, !PT ;  /* 0x000800000b133812 */ /* 0x000fe200078efcff */
[----:B------:R-:W-:Y:S01]  /*0a10*/  IMAD.MOV.U32 R5, RZ, RZ, R13 ;  /* 0x000000ffff057224 */ /* 0x000fe200078e000d */
[----:B------:R-:W-:-:S03]  /*0a20*/  ISETP.GE.AND P0, PT, R23, R0, PT ;  /* 0x000000001700720c */ /* 0x000fc60003f06270 */
[----:B------:R-:W-:Y:S01]  /*0a30*/  IMAD.MOV.U32 R11, RZ, RZ, R19 ;  /* 0x000000ffff0b7224 */ /* 0x000fe200078e0013 */
[----:B------:R0:W-:Y:S04]  /*0a40*/  STG.E.64 desc[UR16][R6.64+0x100], R4 ;  /* 0x0001000406007986 */ /* 0x0001e8000c101b10 */
[----:B------:R0:W-:Y:S05]  /*0a50*/  STG.E.64 desc[UR16][R16.64+0x100], R10 ;  /* 0x0001000a10007986 */ /* 0x0001ea000c101b10 */
[----:B------:R-:W-:Y:S05]  /*0a60*/  @!P0 BRA `(.L_x_3) ;  /* 0xfffffff800808947 */ /* 0x000fea000383ffff */
[----:B------:R-:W-:Y:S05]  /*0a70*/  EXIT ;  /* 0x000000000000794d */ /* 0x000fea0003800000 */
.L_x_4:
[----:B------:R-:W-:-:S00]  /*0a80*/  BRA `(.L_x_4) ;  /* 0xfffffffc00fc7947 */ /* 0x000fc0000383ffff */
[----:B------:R-:W-:-:S00]  /*0a90*/  NOP ;  /* 0x0000000000007918 */ /* 0x000fc00000000000 */
        /* <DEDUP_REMOVED lines=14> */
.L_x_5:


//--------------------- .nv.shared.reserved.0     --------------------------
	.section	.nv.shared.reserved.0,"aw",@nobits
	.weak		__nv_reservedSMEM_offset_0_alias
	.size		__nv_reservedSMEM_offset_0_alias, 0, 64
	.other		__nv_reservedSMEM_offset_0_alias,@"STO_CUDA_RESERVED_SHARED STV_DEFAULT"
__nv_reservedSMEM_offset_0_alias:
	.zero		0
	.zero		64


//--------------------- .nv.constant0._Z10fct_ale_a1iPKdS0_PKiPdS3_ --------------------------
	.section	.nv.constant0._Z10fct_ale_a1iPKdS0_PKiPdS3_,"a",@progbits
	.sectionflags	@""
	.align	4
.nv.constant0._Z10fct_ale_a1iPKdS0_PKiPdS3_:
	.zero		944


//--------------------- SYMBOLS --------------------------

	.type		.nv.reservedSmem.offset0,@object
	.size		.nv.reservedSmem.offset0,0x4
